//
// Generated by NVIDIA NVVM Compiler
//
// Compiler Build ID: CL-36424714
// Cuda compilation tools, release 13.0, V13.0.88
// Based on NVVM 20.0.0
//

.version 9.0
.target sm_100
.address_size 64

	// .globl	_Z8para_maxPi

.visible .entry _Z8para_maxPi(
	.param .u64 .ptr .align 1 _Z8para_maxPi_param_0
)
{
	.reg .pred 	%p<4>;
	.reg .b32 	%r<14>;
	.reg .b64 	%rd<7>;

	ld.param.u64 	%rd3, [_Z8para_maxPi_param_0];
	cvta.to.global.u64 	%rd1, %rd3;
	mov.u32 	%r1, %tid.x;
	mov.u32 	%r12, %ntid.x;
	shl.b32 	%r3, %r1, 1;
	mov.b32 	%r13, 1;
$L__BB0_1:
	mov.u32 	%r4, %r12;
	setp.ge.u32 	%p1, %r1, %r4;
	@%p1 bra 	$L__BB0_4;
	mul.lo.s32 	%r10, %r3, %r13;
	mul.wide.s32 	%rd4, %r10, 4;
	add.s64 	%rd2, %rd1, %rd4;
	ld.global.u32 	%r11, [%rd2];
	mul.wide.s32 	%rd5, %r13, 4;
	add.s64 	%rd6, %rd2, %rd5;
	ld.global.u32 	%r6, [%rd6];
	setp.ge.s32 	%p2, %r11, %r6;
	@%p2 bra 	$L__BB0_4;
	st.global.u32 	[%rd2], %r6;
$L__BB0_4:
	shl.b32 	%r13, %r13, 1;
	shr.u32 	%r12, %r4, 1;
	setp.gt.u32 	%p3, %r4, 1;
	@%p3 bra 	$L__BB0_1;
	ret;

}
	// .globl	_Z8para_minPi
.visible .entry _Z8para_minPi(
	.param .u64 .ptr .align 1 _Z8para_minPi_param_0
)
{
	.reg .pred 	%p<4>;
	.reg .b32 	%r<14>;
	.reg .b64 	%rd<7>;

	ld.param.u64 	%rd3, [_Z8para_minPi_param_0];
	cvta.to.global.u64 	%rd1, %rd3;
	mov.u32 	%r1, %tid.x;
	mov.u32 	%r12, %ntid.x;
	shl.b32 	%r3, %r1, 1;
	mov.b32 	%r13, 1;
$L__BB1_1:
	mov.u32 	%r4, %r12;
	setp.ge.u32 	%p1, %r1, %r4;
	@%p1 bra 	$L__BB1_4;
	mul.lo.s32 	%r10, %r3, %r13;
	mul.wide.s32 	%rd4, %r10, 4;
	add.s64 	%rd2, %rd1, %rd4;
	ld.global.u32 	%r11, [%rd2];
	mul.wide.s32 	%rd5, %r13, 4;
	add.s64 	%rd6, %rd2, %rd5;
	ld.global.u32 	%r6, [%rd6];
	setp.le.s32 	%p2, %r11, %r6;
	@%p2 bra 	$L__BB1_4;
	st.global.u32 	[%rd2], %r6;
$L__BB1_4:
	shl.b32 	%r13, %r13, 1;
	shr.u32 	%r12, %r4, 1;
	setp.gt.u32 	%p3, %r4, 1;
	@%p3 bra 	$L__BB1_1;
	ret;

}
	// .globl	_Z8para_addPi
.visible .entry _Z8para_addPi(
	.param .u64 .ptr .align 1 _Z8para_addPi_param_0
)
{
	.reg .pred 	%p<3>;
	.reg .b32 	%r<16>;
	.reg .b64 	%rd<7>;

	ld.param.u64 	%rd2, [_Z8para_addPi_param_0];
	cvta.to.global.u64 	%rd1, %rd2;
	mov.u32 	%r1, %tid.x;
	mov.u32 	%r14, %ntid.x;
	shl.b32 	%r3, %r1, 1;
	mov.b32 	%r15, 1;
$L__BB2_1:
	setp.ge.u32 	%p1, %r1, %r14;
	@%p1 bra 	$L__BB2_3;
	mul.lo.s32 	%r9, %r3, %r15;
	add.s32 	%r10, %r9, %r15;
	mul.wide.s32 	%rd3, %r10, 4;
	add.s64 	%rd4, %rd1, %rd3;
	ld.global.u32 	%r11, [%rd4];
	mul.wide.s32 	%rd5, %r9, 4;
	add.s64 	%rd6, %rd1, %rd5;
	ld.global.u32 	%r12, [%rd6];
	add.s32 	%r13, %r12, %r11;
	st.global.u32 	[%rd6], %r13;
$L__BB2_3:
	shl.b32 	%r15, %r15, 1;
	shr.u32 	%r7, %r14, 1;
	setp.gt.u32 	%p2, %r14, 1;
	mov.u32 	%r14, %r7;
	@%p2 bra 	$L__BB2_1;
	ret;

}
	// .globl	_Z8para_avgPi
.visible .entry _Z8para_avgPi(
	.param .u64 .ptr .align 1 _Z8para_avgPi_param_0
)
{
	.reg .pred 	%p<3>;
	.reg .b32 	%r<21>;
	.reg .b64 	%rd<7>;

	ld.param.u64 	%rd2, [_Z8para_avgPi_param_0];
	cvta.to.global.u64 	%rd1, %rd2;
	mov.u32 	%r1, %tid.x;
	mov.u32 	%r19, %ntid.x;
	shl.b32 	%r3, %r1, 1;
	mov.b32 	%r20, 1;
$L__BB3_1:
	setp.ge.u32 	%p1, %r1, %r19;
	@%p1 bra 	$L__BB3_3;
	mul.lo.s32 	%r9, %r3, %r20;
	add.s32 	%r10, %r9, %r20;
	mul.wide.s32 	%rd3, %r10, 4;
	add.s64 	%rd4, %rd1, %rd3;
	ld.global.u32 	%r11, [%rd4];
	mul.wide.s32 	%rd5, %r9, 4;
	add.s64 	%rd6, %rd1, %rd5;
	ld.global.u32 	%r12, [%rd6];
	add.s32 	%r13, %r12, %r11;
	st.global.u32 	[%rd6], %r13;
$L__BB3_3:
	shl.b32 	%r20, %r20, 1;
	shr.u32 	%r7, %r19, 1;
	setp.gt.u32 	%p2, %r19, 1;
	mov.u32 	%r19, %r7;
	@%p2 bra 	$L__BB3_1;
	ld.global.u32 	%r14, [%rd1];
	shr.s32 	%r15, %r14, 31;
	shr.u32 	%r16, %r15, 28;
	add.s32 	%r17, %r14, %r16;
	shr.s32 	%r18, %r17, 4;
	st.global.u32 	[%rd1], %r18;
	ret;

}


// ===== COMPILED SASS (sm_100) =====

	.target	sm_100

	.elftype	@"ET_EXEC"


//--------------------- .note.nv.tkinfo           --------------------------
	.section	.note.nv.tkinfo,"",@"SHT_NOTE"
	.sectionflags	@"SHF_NOTE_NV_TKINFO"
	.tkinfo
        /*0018*/ 	.word	0x00000002
        /*0030*/ 	.string	""
        /*0030*/ 	.string	"ptxas"
        /*0030*/ 	.string	"Cuda compilation tools, release 13.0, V13.0.88"
        /*0030*/ 	.string	"Build cuda_13.0.r13.0/compiler.36424714_0"
        /*0030*/ 	.string	"-arch sm_100 -m 64 "



//--------------------- .note.nv.cuinfo           --------------------------
	.section	.note.nv.cuinfo,"",@"SHT_NOTE"
	.sectionflags	@"SHF_NOTE_NV_CUINFO"
        /*0018*/ 	.short	0x0002
        /*001a*/ 	.short	0x0064
        /*001c*/ 	.short	0x0082
	.zero		2


//--------------------- .nv.info                  --------------------------
	.section	.nv.info,"",@"SHT_CUDA_INFO"
	.align	4


	//----- nvinfo : EIATTR_REGCOUNT
	.align		4
        /*0000*/ 	.byte	0x04, 0x2f
        /*0002*/ 	.short	(.L_1 - .L_0)
	.align		4
.L_0:
        /*0004*/ 	.word	index@(_Z8para_maxPi)
        /*0008*/ 	.word	0x0000000d


	//----- nvinfo : EIATTR_FRAME_SIZE
	.align		4
.L_1:
        /*000c*/ 	.byte	0x04, 0x11
        /*000e*/ 	.short	(.L_3 - .L_2)
	.align		4
.L_2:
        /*0010*/ 	.word	index@(_Z8para_maxPi)
        /*0014*/ 	.word	0x00000000


	//----- nvinfo : EIATTR_REGCOUNT
	.align		4
.L_3:
        /*0018*/ 	.byte	0x04, 0x2f
        /*001a*/ 	.short	(.L_5 - .L_4)
	.align		4
.L_4:
        /*001c*/ 	.word	index@(_Z8para_minPi)
        /*0020*/ 	.word	0x0000000d


	//----- nvinfo : EIATTR_FRAME_SIZE
	.align		4
.L_5:
        /*0024*/ 	.byte	0x04, 0x11
        /*0026*/ 	.short	(.L_7 - .L_6)
	.align		4
.L_6:
        /*0028*/ 	.word	index@(_Z8para_minPi)
        /*002c*/ 	.word	0x00000000


	//----- nvinfo : EIATTR_REGCOUNT
	.align		4
.L_7:
        /*0030*/ 	.byte	0x04, 0x2f
        /*0032*/ 	.short	(.L_9 - .L_8)
	.align		4
.L_8:
        /*0034*/ 	.word	index@(_Z8para_addPi)
        /*0038*/ 	.word	0x0000000c


	//----- nvinfo : EIATTR_FRAME_SIZE
	.align		4
.L_9:
        /*003c*/ 	.byte	0x04, 0x11
        /*003e*/ 	.short	(.L_11 - .L_10)
	.align		4
.L_10:
        /*0040*/ 	.word	index@(_Z8para_addPi)
        /*0044*/ 	.word	0x00000000


	//----- nvinfo : EIATTR_REGCOUNT
	.align		4
.L_11:
        /*0048*/ 	.byte	0x04, 0x2f
        /*004a*/ 	.short	(.L_13 - .L_12)
	.align		4
.L_12:
        /*004c*/ 	.word	index@(_Z8para_avgPi)
        /*0050*/ 	.word	0x0000000c


	//----- nvinfo : EIATTR_FRAME_SIZE
	.align		4
.L_13:
        /*0054*/ 	.byte	0x04, 0x11
        /*0056*/ 	.short	(.L_15 - .L_14)
	.align		4
.L_14:
        /*0058*/ 	.word	index@(_Z8para_avgPi)
        /*005c*/ 	.word	0x00000000


	//----- nvinfo : EIATTR_MIN_STACK_SIZE
	.align		4
.L_15:
        /*0060*/ 	.byte	0x04, 0x12
        /*0062*/ 	.short	(.L_17 - .L_16)
	.align		4
.L_16:
        /*0064*/ 	.word	index@(_Z8para_avgPi)
        /*0068*/ 	.word	0x00000000


	//----- nvinfo : EIATTR_MIN_STACK_SIZE
	.align		4
.L_17:
        /*006c*/ 	.byte	0x04, 0x12
        /*006e*/ 	.short	(.L_19 - .L_18)
	.align		4
.L_18:
        /*0070*/ 	.word	index@(_Z8para_addPi)
        /*0074*/ 	.word	0x00000000


	//----- nvinfo : EIATTR_MIN_STACK_SIZE
	.align		4
.L_19:
        /*0078*/ 	.byte	0x04, 0x12
        /*007a*/ 	.short	(.L_21 - .L_20)
	.align		4
.L_20:
        /*007c*/ 	.word	index@(_Z8para_minPi)
        /*0080*/ 	.word	0x00000000


	//----- nvinfo : EIATTR_MIN_STACK_SIZE
	.align		4
.L_21:
        /*0084*/ 	.byte	0x04, 0x12
        /*0086*/ 	.short	(.L_23 - .L_22)
	.align		4
.L_22:
        /*0088*/ 	.word	index@(_Z8para_maxPi)
        /*008c*/ 	.word	0x00000000
.L_23:


//--------------------- .nv.compat                --------------------------
	.section	.nv.compat,"",@"SHT_CUDA_COMPAT_INFO"
	.align	4
        /*0000*/ 	.byte	0x02, 0x09, 0x00, 0x00, 0x02, 0x02, 0x01, 0x00, 0x02, 0x05, 0x05, 0x00, 0x03, 0x07, 0x01, 0x01
        /*0010*/ 	.byte	0x02, 0x03, 0x00, 0x00, 0x02, 0x06, 0x01, 0x00, 0x04, 0x0b, 0x08, 0x00, 0x09, 0x00, 0x00, 0x00
        /*0020*/ 	.byte	0x00, 0x00, 0x00, 0x00


//--------------------- .nv.info._Z8para_avgPi    --------------------------
	.section	.nv.info._Z8para_avgPi,"",@"SHT_CUDA_INFO"
	.sectionflags	@""
	.align	4


	//----- nvinfo : EIATTR_CUDA_API_VERSION
	.align		4
        /*0000*/ 	.byte	0x04, 0x37
        /*0002*/ 	.short	(.L_25 - .L_24)
.L_24:
        /*0004*/ 	.word	0x00000082


	//----- nvinfo : EIATTR_KPARAM_INFO
	.align		4
.L_25:
        /*0008*/ 	.byte	0x04, 0x17
        /*000a*/ 	.short	(.L_27 - .L_26)
.L_26:
        /*000c*/ 	.word	0x00000000
        /*0010*/ 	.short	0x0000
        /*0012*/ 	.short	0x0000
        /*0014*/ 	.byte	0x00, 0xf5, 0x21, 0x00


	//----- nvinfo : EIATTR_SPARSE_MMA_MASK
	.align		4
.L_27:
        /*0018*/ 	.byte	0x03, 0x50
        /*001a*/ 	.short	0x0000


	//----- nvinfo : EIATTR_MAXREG_COUNT
	.align		4
        /*001c*/ 	.byte	0x03, 0x1b
        /*001e*/ 	.short	0x00ff


	//----- nvinfo : EIATTR_MERCURY_ISA_VERSION
	.align		4
        /*0020*/ 	.byte	0x03, 0x5f
        /*0022*/ 	.short	0x0101


	//----- nvinfo : EIATTR_VRC_CTA_INIT_COUNT
	.align		4
        /*0024*/ 	.byte	0x02, 0x4a
	.zero		1
	.zero		1


	//----- nvinfo : EIATTR_EXIT_INSTR_OFFSETS
	.align		4
        /*0028*/ 	.byte	0x04, 0x1c
        /*002a*/ 	.short	(.L_29 - .L_28)


	//   ....[0]....
.L_28:
        /*002c*/ 	.word	0x000001e0


	//----- nvinfo : EIATTR_CRS_STACK_SIZE
	.align		4
.L_29:
        /*0030*/ 	.byte	0x04, 0x1e
        /*0032*/ 	.short	(.L_31 - .L_30)
.L_30:
        /*0034*/ 	.word	0x00000000


	//----- nvinfo : EIATTR_CBANK_PARAM_SIZE
	.align		4
.L_31:
        /*0038*/ 	.byte	0x03, 0x19
        /*003a*/ 	.short	0x0008


	//----- nvinfo : EIATTR_PARAM_CBANK
	.align		4
        /*003c*/ 	.byte	0x04, 0x0a
        /*003e*/ 	.short	(.L_33 - .L_32)
	.align		4
.L_32:
        /*0040*/ 	.word	index@(.nv.constant0._Z8para_avgPi)
        /*0044*/ 	.short	0x0380
        /*0046*/ 	.short	0x0008


	//----- nvinfo : EIATTR_SW_WAR
	.align		4
.L_33:
        /*0048*/ 	.byte	0x04, 0x36
        /*004a*/ 	.short	(.L_35 - .L_34)
.L_34:
        /*004c*/ 	.word	0x00000008
.L_35:


//--------------------- .nv.info._Z8para_addPi    --------------------------
	.section	.nv.info._Z8para_addPi,"",@"SHT_CUDA_INFO"
	.sectionflags	@""
	.align	4


	//----- nvinfo : EIATTR_CUDA_API_VERSION
	.align		4
        /*0000*/ 	.byte	0x04, 0x37
        /*0002*/ 	.short	(.L_37 - .L_36)
.L_36:
        /*0004*/ 	.word	0x00000082


	//----- nvinfo : EIATTR_KPARAM_INFO
	.align		4
.L_37:
        /*0008*/ 	.byte	0x04, 0x17
        /*000a*/ 	.short	(.L_39 - .L_38)
.L_38:
        /*000c*/ 	.word	0x00000000
        /*0010*/ 	.short	0x0000
        /*0012*/ 	.short	0x0000
        /*0014*/ 	.byte	0x00, 0xf5, 0x21, 0x00


	//----- nvinfo : EIATTR_SPARSE_MMA_MASK
	.align		4
.L_39:
        /*0018*/ 	.byte	0x03, 0x50
        /*001a*/ 	.short	0x0000


	//----- nvinfo : EIATTR_MAXREG_COUNT
	.align		4
        /*001c*/ 	.byte	0x03, 0x1b
        /*001e*/ 	.short	0x00ff


	//----- nvinfo : EIATTR_MERCURY_ISA_VERSION
	.align		4
        /*0020*/ 	.byte	0x03, 0x5f
        /*0022*/ 	.short	0x0101


	//----- nvinfo : EIATTR_VRC_CTA_INIT_COUNT
	.align		4
        /*0024*/ 	.byte	0x02, 0x4a
	.zero		1
	.zero		1


	//----- nvinfo : EIATTR_EXIT_INSTR_OFFSETS
	.align		4
        /*0028*/ 	.byte	0x04, 0x1c
        /*002a*/ 	.short	(.L_41 - .L_40)


	//   ....[0]....
.L_40:
        /*002c*/ 	.word	0x00000180


	//----- nvinfo : EIATTR_CRS_STACK_SIZE
	.align		4
.L_41:
        /*0030*/ 	.byte	0x04, 0x1e
        /*0032*/ 	.short	(.L_43 - .L_42)
.L_42:
        /*0034*/ 	.word	0x00000000


	//----- nvinfo : EIATTR_CBANK_PARAM_SIZE
	.align		4
.L_43:
        /*0038*/ 	.byte	0x03, 0x19
        /*003a*/ 	.short	0x0008


	//----- nvinfo : EIATTR_PARAM_CBANK
	.align		4
        /*003c*/ 	.byte	0x04, 0x0a
        /*003e*/ 	.short	(.L_45 - .L_44)
	.align		4
.L_44:
        /*0040*/ 	.word	index@(.nv.constant0._Z8para_addPi)
        /*0044*/ 	.short	0x0380
        /*0046*/ 	.short	0x0008


	//----- nvinfo : EIATTR_SW_WAR
	.align		4
.L_45:
        /*0048*/ 	.byte	0x04, 0x36
        /*004a*/ 	.short	(.L_47 - .L_46)
.L_46:
        /*004c*/ 	.word	0x00000008
.L_47:


//--------------------- .nv.info._Z8para_minPi    --------------------------
	.section	.nv.info._Z8para_minPi,"",@"SHT_CUDA_INFO"
	.sectionflags	@""
	.align	4


	//----- nvinfo : EIATTR_CUDA_API_VERSION
	.align		4
        /*0000*/ 	.byte	0x04, 0x37
        /*0002*/ 	.short	(.L_49 - .L_48)
.L_48:
        /*0004*/ 	.word	0x00000082


	//----- nvinfo : EIATTR_KPARAM_INFO
	.align		4
.L_49:
        /*0008*/ 	.byte	0x04, 0x17
        /*000a*/ 	.short	(.L_51 - .L_50)
.L_50:
        /*000c*/ 	.word	0x00000000
        /*0010*/ 	.short	0x0000
        /*0012*/ 	.short	0x0000
        /*0014*/ 	.byte	0x00, 0xf5, 0x21, 0x00


	//----- nvinfo : EIATTR_SPARSE_MMA_MASK
	.align		4
.L_51:
        /*0018*/ 	.byte	0x03, 0x50
        /*001a*/ 	.short	0x0000


	//----- nvinfo : EIATTR_MAXREG_COUNT
	.align		4
        /*001c*/ 	.byte	0x03, 0x1b
        /*001e*/ 	.short	0x00ff


	//----- nvinfo : EIATTR_MERCURY_ISA_VERSION
	.align		4
        /*0020*/ 	.byte	0x03, 0x5f
        /*0022*/ 	.short	0x0101


	//----- nvinfo : EIATTR_VRC_CTA_INIT_COUNT
	.align		4
        /*0024*/ 	.byte	0x02, 0x4a
	.zero		1
	.zero		1


	//----- nvinfo : EIATTR_EXIT_INSTR_OFFSETS
	.align		4
        /*0028*/ 	.byte	0x04, 0x1c
        /*002a*/ 	.short	(.L_53 - .L_52)


	//   ....[0]....
.L_52:
        /*002c*/ 	.word	0x00000170


	//----- nvinfo : EIATTR_CRS_STACK_SIZE
	.align		4
.L_53:
        /*0030*/ 	.byte	0x04, 0x1e
        /*0032*/ 	.short	(.L_55 - .L_54)
.L_54:
        /*0034*/ 	.word	0x00000000


	//----- nvinfo : EIATTR_CBANK_PARAM_SIZE
	.align		4
.L_55:
        /*0038*/ 	.byte	0x03, 0x19
        /*003a*/ 	.short	0x0008


	//----- nvinfo : EIATTR_PARAM_CBANK
	.align		4
        /*003c*/ 	.byte	0x04, 0x0a
        /*003e*/ 	.short	(.L_57 - .L_56)
	.align		4
.L_56:
        /*0040*/ 	.word	index@(.nv.constant0._Z8para_minPi)
        /*0044*/ 	.short	0x0380
        /*0046*/ 	.short	0x0008


	//----- nvinfo : EIATTR_SW_WAR
	.align		4
.L_57:
        /*0048*/ 	.byte	0x04, 0x36
        /*004a*/ 	.short	(.L_59 - .L_58)
.L_58:
        /*004c*/ 	.word	0x00000008
.L_59:


//--------------------- .nv.info._Z8para_maxPi    --------------------------
	.section	.nv.info._Z8para_maxPi,"",@"SHT_CUDA_INFO"
	.sectionflags	@""
	.align	4


	//----- nvinfo : EIATTR_CUDA_API_VERSION
	.align		4
        /*0000*/ 	.byte	0x04, 0x37
        /*0002*/ 	.short	(.L_61 - .L_60)
.L_60:
        /*0004*/ 	.word	0x00000082


	//----- nvinfo : EIATTR_KPARAM_INFO
	.align		4
.L_61:
        /*0008*/ 	.byte	0x04, 0x17
        /*000a*/ 	.short	(.L_63 - .L_62)
.L_62:
        /*000c*/ 	.word	0x00000000
        /*0010*/ 	.short	0x0000
        /*0012*/ 	.short	0x0000
        /*0014*/ 	.byte	0x00, 0xf5, 0x21, 0x00


	//----- nvinfo : EIATTR_SPARSE_MMA_MASK
	.align		4
.L_63:
        /*0018*/ 	.byte	0x03, 0x50
        /*001a*/ 	.short	0x0000


	//----- nvinfo : EIATTR_MAXREG_COUNT
	.align		4
        /*001c*/ 	.byte	0x03, 0x1b
        /*001e*/ 	.short	0x00ff


	//----- nvinfo : EIATTR_MERCURY_ISA_VERSION
	.align		4
        /*0020*/ 	.byte	0x03, 0x5f
        /*0022*/ 	.short	0x0101


	//----- nvinfo : EIATTR_VRC_CTA_INIT_COUNT
	.align		4
        /*0024*/ 	.byte	0x02, 0x4a
	.zero		1
	.zero		1


	//----- nvinfo : EIATTR_EXIT_INSTR_OFFSETS
	.align		4
        /*0028*/ 	.byte	0x04, 0x1c
        /*002a*/ 	.short	(.L_65 - .L_64)


	//   ....[0]....
.L_64:
        /*002c*/ 	.word	0x00000170


	//----- nvinfo : EIATTR_CRS_STACK_SIZE
	.align		4
.L_65:
        /*0030*/ 	.byte	0x04, 0x1e
        /*0032*/ 	.short	(.L_67 - .L_66)
.L_66:
        /*0034*/ 	.word	0x00000000


	//----- nvinfo : EIATTR_CBANK_PARAM_SIZE
	.align		4
.L_67:
        /*0038*/ 	.byte	0x03, 0x19
        /*003a*/ 	.short	0x0008


	//----- nvinfo : EIATTR_PARAM_CBANK
	.align		4
        /*003c*/ 	.byte	0x04, 0x0a
        /*003e*/ 	.short	(.L_69 - .L_68)
	.align		4
.L_68:
        /*0040*/ 	.word	index@(.nv.constant0._Z8para_maxPi)
        /*0044*/ 	.short	0x0380
        /*0046*/ 	.short	0x0008


	//----- nvinfo : EIATTR_SW_WAR
	.align		4
.L_69:
        /*0048*/ 	.byte	0x04, 0x36
        /*004a*/ 	.short	(.L_71 - .L_70)
.L_70:
        /*004c*/ 	.word	0x00000008
.L_71:


//--------------------- .nv.callgraph             --------------------------
	.section	.nv.callgraph,"",@"SHT_CUDA_CALLGRAPH"
	.align	4
	.sectionentsize	8
	.align		4
        /*0000*/ 	.word	0x00000000
	.align		4
        /*0004*/ 	.word	0xffffffff
	.align		4
        /*0008*/ 	.word	0x00000000
	.align		4
        /*000c*/ 	.word	0xfffffffe
	.align		4
        /*0010*/ 	.word	0x00000000
	.align		4
        /*0014*/ 	.word	0xfffffffd
	.align		4
        /*0018*/ 	.word	0x00000000
	.align		4
        /*001c*/ 	.word	0xfffffffc


//--------------------- .text._Z8para_avgPi       --------------------------
	.section	.text._Z8para_avgPi,"ax",@progbits
	.align	128
        .global         _Z8para_avgPi
        .type           _Z8para_avgPi,@function
        .size           _Z8para_avgPi,(.L_x_16 - _Z8para_avgPi)
        .other          _Z8para_avgPi,@"STO_CUDA_ENTRY STV_DEFAULT"
_Z8para_avgPi:
.text._Z8para_avgPi:
[----:B------:R-:W-:Y:S01]  /*0000*/  LDC R1, c[0x0][0x37c] ;  /* 0x0000df00ff017b82 */ /* 0x000fe20000000800 */
[----:B------:R-:W0:Y:S07]  /*0010*/  S2R R8, SR_TID.X ;  /* 0x0000000000087919 */ /* 0x000e2e0000002100 */
[----:B------:R-:W1:Y:S01]  /*0020*/  LDC.64 R6, c[0x0][0x380] ;  /* 0x0000e000ff067b82 */ /* 0x000e620000000a00 */
[----:B------:R-:W2:Y:S01]  /*0030*/  LDCU.64 UR8, c[0x0][0x358] ;  /* 0x00006b00ff0877ac */ /* 0x000ea20008000a00 */
[----:B------:R-:W3:Y:S01]  /*0040*/  LDCU UR4, c[0x0][0x360] ;  /* 0x00006c00ff0477ac */ /* 0x000ee20008000800 */
[----:B------:R-:W-:Y:S01]  /*0050*/  UMOV UR6, 0x1 ;  /* 0x0000000100067882 */ /* 0x000fe20000000000 */
[----:B0-23--:R-:W-:-:S07]  /*0060*/  IMAD.SHL.U32 R0, R8, 0x2, RZ ;  /* 0x0000000208007824 */ /* 0x00dfce00078e00ff */
.L_x_2:
[----:B------:R-:W-:Y:S01]  /*0070*/  ISETP.GE.U32.AND P0, PT, R8, UR4, PT ;  /* 0x0000000408007c0c */ /* 0x000fe2000bf06070 */
[----:B------:R-:W-:-:S12]  /*0080*/  BSSY.RECONVERGENT B0, `(.L_x_0) ;  /* 0x000000a000007945 */ /* 0x000fd80003800200 */
[----:B0-----:R-:W-:Y:S05]  /*0090*/  @P0 BRA `(.L_x_1) ;  /* 0x0000000000200947 */ /* 0x001fea0003800000 */
[----:B------:R-:W-:-:S05]  /*00a0*/  IMAD R5, R0, UR6, RZ ;  /* 0x0000000600057c24 */ /* 0x000fca000f8e02ff */
[C---:B------:R-:W-:Y:S01]  /*00b0*/  IADD3 R3, PT, PT, R5.reuse, UR6, RZ ;  /* 0x0000000605037c10 */ /* 0x040fe2000fffe0ff */
[----:B-1----:R-:W-:-:S04]  /*00c0*/  IMAD.WIDE R4, R5, 0x4, R6 ;  /* 0x0000000405047825 */ /* 0x002fc800078e0206 */
[----:B------:R-:W-:Y:S01]  /*00d0*/  IMAD.WIDE R2, R3, 0x4, R6 ;  /* 0x0000000403027825 */ /* 0x000fe200078e0206 */
[----:B------:R-:W2:Y:S05]  /*00e0*/  LDG.E R9, desc[UR8][R4.64] ;  /* 0x0000000804097981 */ /* 0x000eaa000c1e1900 */
[----:B------:R-:W2:Y:S02]  /*00f0*/  LDG.E R2, desc[UR8][R2.64] ;  /* 0x0000000802027981 */ /* 0x000ea4000c1e1900 */
[----:B--2---:R-:W-:-:S05]  /*0100*/  IMAD.IADD R9, R2, 0x1, R9 ;  /* 0x0000000102097824 */ /* 0x004fca00078e0209 */
[----:B------:R0:W-:Y:S02]  /*0110*/  STG.E desc[UR8][R4.64], R9 ;  /* 0x0000000904007986 */ /* 0x0001e4000c101908 */
.L_x_1:
[----:B------:R-:W-:Y:S05]  /*0120*/  BSYNC.RECONVERGENT B0 ;  /* 0x0000000000007941 */ /* 0x000fea0003800200 */
.L_x_0:
[----:B------:R-:W-:Y:S02]  /*0130*/  UISETP.GT.U32.AND UP0, UPT, UR4, 0x1, UPT ;  /* 0x000000010400788c */ /* 0x000fe4000bf04070 */
[----:B------:R-:W-:Y:S02]  /*0140*/  USHF.R.U32.HI UR5, URZ, 0x1, UR4 ;  /* 0x00000001ff057899 */ /* 0x000fe40008011604 */
[----:B------:R-:W-:-:S05]  /*0150*/  USHF.L.U32 UR6, UR6, 0x1, URZ ;  /* 0x0000000106067899 */ /* 0x000fca00080006ff */
[----:B------:R-:W-:Y:S01]  /*0160*/  UMOV UR4, UR5 ;  /* 0x0000000500047c82 */ /* 0x000fe20008000000 */
[----:B------:R-:W-:Y:S06]  /*0170*/  BRA.U UP0, `(.L_x_2) ;  /* 0xfffffffd00bc7547 */ /* 0x000fec000b83ffff */
[----:B------:R-:W2:Y:S02]  /*0180*/  LDC.64 R2, c[0x0][0x380] ;  /* 0x0000e000ff027b82 */ /* 0x000ea40000000a00 */
[----:B--2---:R-:W0:Y:S02]  /*0190*/  LDG.E R0, desc[UR8][R2.64] ;  /* 0x0000000802007981 */ /* 0x004e24000c1e1900 */
[----:B0-----:R-:W-:-:S04]  /*01a0*/  SHF.R.S32.HI R5, RZ, 0x1f, R0 ;  /* 0x0000001fff057819 */ /* 0x001fc80000011400 */
[----:B------:R-:W-:-:S04]  /*01b0*/  LEA.HI R5, R5, R0, RZ, 0x4 ;  /* 0x0000000005057211 */ /* 0x000fc800078f20ff */
[----:B------:R-:W-:-:S05]  /*01c0*/  SHF.R.S32.HI R5, RZ, 0x4, R5 ;  /* 0x00000004ff057819 */ /* 0x000fca0000011405 */
[----:B------:R-:W-:Y:S01]  /*01d0*/  STG.E desc[UR8][R2.64], R5 ;  /* 0x0000000502007986 */ /* 0x000fe2000c101908 */
[----:B------:R-:W-:Y:S05]  /*01e0*/  EXIT ;  /* 0x000000000000794d */ /* 0x000fea0003800000 */
.L_x_3:
[----:B------:R-:W-:-:S00]  /*01f0*/  BRA `(.L_x_3) ;  /* 0xfffffffc00fc7947 */ /* 0x000fc0000383ffff */
[----:B------:R-:W-:-:S00]  /*0200*/  NOP ;  /* 0x0000000000007918 */ /* 0x000fc00000000000 */
[----:B------:R-:W-:-:S00]  /*0210*/  NOP ;  /* 0x0000000000007918 */ /* 0x000fc00000000000 */
[----:B------:R-:W-:-:S00]  /*0220*/  NOP ;  /* 0x0000000000007918 */ /* 0x000fc00000000000 */
[----:B------:R-:W-:-:S00]  /*0230*/  NOP ;  /* 0x0000000000007918 */ /* 0x000fc00000000000 */
[----:B------:R-:W-:-:S00]  /*0240*/  NOP ;  /* 0x0000000000007918 */ /* 0x000fc00000000000 */
[----:B------:R-:W-:-:S00]  /*0250*/  NOP ;  /* 0x0000000000007918 */ /* 0x000fc00000000000 */
[----:B------:R-:W-:-:S00]  /*0260*/  NOP ;  /* 0x0000000000007918 */ /* 0x000fc00000000000 */
[----:B------:R-:W-:-:S00]  /*0270*/  NOP ;  /* 0x0000000000007918 */ /* 0x000fc00000000000 */
.L_x_16:


//--------------------- .text._Z8para_addPi       --------------------------
	.section	.text._Z8para_addPi,"ax",@progbits
	.align	128
        .global         _Z8para_addPi
        .type           _Z8para_addPi,@function
        .size           _Z8para_addPi,(.L_x_17 - _Z8para_addPi)
        .other          _Z8para_addPi,@"STO_CUDA_ENTRY STV_DEFAULT"
_Z8para_addPi:
.text._Z8para_addPi:
[----:B------:R-:W-:Y:S01]  /*0000*/  LDC R1, c[0x0][0x37c] ;  /* 0x0000df00ff017b82 */ /* 0x000fe20000000800 */
[----:B------:R-:W0:Y:S07]  /*0010*/  S2R R8, SR_TID.X ;  /* 0x0000000000087919 */ /* 0x000e2e0000002100 */
[----:B------:R-:W1:Y:S01]  /*0020*/  LDC.64 R6, c[0x0][0x380] ;  /* 0x0000e000ff067b82 */ /* 0x000e620000000a00 */
[----:B------:R-:W2:Y:S01]  /*0030*/  LDCU.64 UR8, c[0x0][0x358] ;  /* 0x00006b00ff0877ac */ /* 0x000ea20008000a00 */
[----:B------:R-:W3:Y:S01]  /*0040*/  LDCU UR4, c[0x0][0x360] ;  /* 0x00006c00ff0477ac */ /* 0x000ee20008000800 */
[----:B------:R-:W-:Y:S01]  /*0050*/  UMOV UR6, 0x1 ;  /* 0x0000000100067882 */ /* 0x000fe20000000000 */
[----:B0-23--:R-:W-:-:S07]  /*0060*/  SHF.L.U32 R0, R8, 0x1, RZ ;  /* 0x0000000108007819 */ /* 0x00dfce00000006ff */
.L_x_6:
        /* <DEDUP_REMOVED lines=9> */
[----:B--2---:R-:W-:-:S05]  /*0100*/  IADD3 R9, PT, PT, R2, R9, RZ ;  /* 0x0000000902097210 */ /* 0x004fca0007ffe0ff */
[----:B------:R0:W-:Y:S02]  /*0110*/  STG.E desc[UR8][R4.64], R9 ;  /* 0x0000000904007986 */ /* 0x0001e4000c101908 */
.L_x_5:
[----:B------:R-:W-:Y:S05]  /*0120*/  BSYNC.RECONVERGENT B0 ;  /* 0x0000000000007941 */ /* 0x000fea0003800200 */
.L_x_4:
[----:B------:R-:W-:Y:S02]  /*0130*/  UISETP.GT.U32.AND UP0, UPT, UR4, 0x1, UPT ;  /* 0x000000010400788c */ /* 0x000fe4000bf04070 */
[----:B------:R-:W-:Y:S02]  /*0140*/  USHF.R.U32.HI UR5, URZ, 0x1, UR4 ;  /* 0x00000001ff057899 */ /* 0x000fe40008011604 */
[----:B------:R-:W-:-:S05]  /*0150*/  USHF.L.U32 UR6, UR6, 0x1, URZ ;  /* 0x0000000106067899 */ /* 0x000fca00080006ff */
[----:B------:R-:W-:Y:S01]  /*0160*/  UMOV UR4, UR5 ;  /* 0x0000000500047c82 */ /* 0x000fe20008000000 */
[----:B------:R-:W-:Y:S06]  /*0170*/  BRA.U UP0, `(.L_x_6) ;  /* 0xfffffffd00bc7547 */ /* 0x000fec000b83ffff */
[----:B------:R-:W-:Y:S05]  /*0180*/  EXIT ;  /* 0x000000000000794d */ /* 0x000fea0003800000 */
.L_x_7:
        /* <DEDUP_REMOVED lines=15> */
.L_x_17:


//--------------------- .text._Z8para_minPi       --------------------------
	.section	.text._Z8para_minPi,"ax",@progbits
	.align	128
        .global         _Z8para_minPi
        .type           _Z8para_minPi,@function
        .size           _Z8para_minPi,(.L_x_18 - _Z8para_minPi)
        .other          _Z8para_minPi,@"STO_CUDA_ENTRY STV_DEFAULT"
_Z8para_minPi:
.text._Z8para_minPi:
[----:B------:R-:W-:Y:S01]  /*0000*/  LDC R1, c[0x0][0x37c] ;  /* 0x0000df00ff017b82 */ /* 0x000fe20000000800 */
[----:B------:R-:W0:Y:S07]  /*0010*/  S2R R10, SR_TID.X ;  /* 0x00000000000a7919 */ /* 0x000e2e0000002100 */
[----:B------:R-:W1:Y:S01]  /*0020*/  LDC.64 R4, c[0x0][0x380] ;  /* 0x0000e000ff047b82 */ /* 0x000e620000000a00 */
[----:B------:R-:W-:Y:S01]  /*0030*/  HFMA2 R9, -RZ, RZ, 0, 5.9604644775390625e-08 ;  /* 0x00000001ff097431 */ /* 0x000fe200000001ff */
[----:B------:R-:W2:Y:S01]  /*0040*/  LDCU.64 UR6, c[0x0][0x358] ;  /* 0x00006b00ff0677ac */ /* 0x000ea20008000a00 */
[----:B------:R-:W3:Y:S02]  /*0050*/  LDCU UR4, c[0x0][0x360] ;  /* 0x00006c00ff0477ac */ /* 0x000ee40008000800 */
[----:B0-23--:R-:W-:-:S07]  /*0060*/  SHF.L.U32 R0, R10, 0x1, RZ ;  /* 0x000000010a007819 */ /* 0x00dfce00000006ff */
.L_x_10:
[----:B------:R-:W-:Y:S01]  /*0070*/  ISETP.GE.U32.AND P0, PT, R10, UR4, PT ;  /* 0x000000040a007c0c */ /* 0x000fe2000bf06070 */
[----:B------:R-:W-:-:S12]  /*0080*/  BSSY.RECONVERGENT B0, `(.L_x_8) ;  /* 0x0000009000007945 */ /* 0x000fd80003800200 */
[----:B0-----:R-:W-:Y:S05]  /*0090*/  @P0 BRA `(.L_x_9) ;  /* 0x00000000001c0947 */ /* 0x001fea0003800000 */
[----:B------:R-:W-:-:S04]  /*00a0*/  IMAD R7, R0, R9, RZ ;  /* 0x0000000900077224 */ /* 0x000fc800078e02ff */
[----:B-1----:R-:W-:-:S05]  /*00b0*/  IMAD.WIDE R6, R7, 0x4, R4 ;  /* 0x0000000407067825 */ /* 0x002fca00078e0204 */
[----:B------:R-:W2:Y:S01]  /*00c0*/  LDG.E R8, desc[UR6][R6.64] ;  /* 0x0000000606087981 */ /* 0x000ea2000c1e1900 */
[----:B------:R-:W-:-:S06]  /*00d0*/  IMAD.WIDE R2, R9, 0x4, R6 ;  /* 0x0000000409027825 */ /* 0x000fcc00078e0206 */
[----:B------:R-:W2:Y:S02]  /*00e0*/  LDG.E R3, desc[UR6][R2.64] ;  /* 0x0000000602037981 */ /* 0x000ea4000c1e1900 */
[----:B--2---:R-:W-:-:S13]  /*00f0*/  ISETP.GT.AND P0, PT, R8, R3, PT ;  /* 0x000000030800720c */ /* 0x004fda0003f04270 */
[----:B------:R0:W-:Y:S02]  /*0100*/  @P0 STG.E desc[UR6][R6.64], R3 ;  /* 0x0000000306000986 */ /* 0x0001e4000c101906 */
.L_x_9:
[----:B------:R-:W-:Y:S05]  /*0110*/  BSYNC.RECONVERGENT B0 ;  /* 0x0000000000007941 */ /* 0x000fea0003800200 */
.L_x_8:
[----:B------:R-:W-:Y:S01]  /*0120*/  UISETP.GT.U32.AND UP0, UPT, UR4, 0x1, UPT ;  /* 0x000000010400788c */ /* 0x000fe2000bf04070 */
[----:B------:R-:W-:Y:S01]  /*0130*/  SHF.L.U32 R9, R9, 0x1, RZ ;  /* 0x0000000109097819 */ /* 0x000fe200000006ff */
[----:B------:R-:W-:-:S07]  /*0140*/  USHF.R.U32.HI UR5, URZ, 0x1, UR4 ;  /* 0x00000001ff057899 */ /* 0x000fce0008011604 */
[----:B------:R-:W-:Y:S01]  /*0150*/  UMOV UR4, UR5 ;  /* 0x0000000500047c82 */ /* 0x000fe20008000000 */
[----:B------:R-:W-:Y:S05]  /*0160*/  BRA.U UP0, `(.L_x_10) ;  /* 0xfffffffd00c07547 */ /* 0x000fea000b83ffff */
[----:B------:R-:W-:Y:S05]  /*0170*/  EXIT ;  /* 0x000000000000794d */ /* 0x000fea0003800000 */
.L_x_11:
        /* <DEDUP_REMOVED lines=16> */
.L_x_18:


//--------------------- .text._Z8para_maxPi       --------------------------
	.section	.text._Z8para_maxPi,"ax",@progbits
	.align	128
        .global         _Z8para_maxPi
        .type           _Z8para_maxPi,@function
        .size           _Z8para_maxPi,(.L_x_19 - _Z8para_maxPi)
        .other          _Z8para_maxPi,@"STO_CUDA_ENTRY STV_DEFAULT"
_Z8para_maxPi:
.text._Z8para_maxPi:
[----:B------:R-:W-:Y:S01]  /*0000*/  LDC R1, c[0x0][0x37c] ;  /* 0x0000df00ff017b82 */ /* 0x000fe20000000800 */
[----:B------:R-:W0:Y:S07]  /*0010*/  S2R R10, SR_TID.X ;  /* 0x00000000000a7919 */ /* 0x000e2e0000002100 */
[----:B------:R-:W1:Y:S01]  /*0020*/  LDC.64 R4, c[0x0][0x380] ;  /* 0x0000e000ff047b82 */ /* 0x000e620000000a00 */
[----:B------:R-:W-:Y:S01]  /*0030*/  HFMA2 R9, -RZ, RZ, 0, 5.9604644775390625e-08 ;  /* 0x00000001ff097431 */ /* 0x000fe200000001ff */
[----:B------:R-:W2:Y:S01]  /*0040*/  LDCU.64 UR6, c[0x0][0x358] ;  /* 0x00006b00ff0677ac */ /* 0x000ea20008000a00 */
[----:B------:R-:W3:Y:S02]  /*0050*/  LDCU UR4, c[0x0][0x360] ;  /* 0x00006c00ff0477ac */ /* 0x000ee40008000800 */
[----:B0-23--:R-:W-:-:S07]  /*0060*/  SHF.L.U32 R0, R10, 0x1, RZ ;  /* 0x000000010a007819 */ /* 0x00dfce00000006ff */
.L_x_14:
        /* <DEDUP_REMOVED lines=8> */
[----:B--2---:R-:W-:-:S13]  /*00f0*/  ISETP.GE.AND P0, PT, R8, R3, PT ;  /* 0x000000030800720c */ /* 0x004fda0003f06270 */
[----:B------:R0:W-:Y:S02]  /*0100*/  @!P0 STG.E desc[UR6][R6.64], R3 ;  /* 0x0000000306008986 */ /* 0x0001e4000c101906 */
.L_x_13:
[----:B------:R-:W-:Y:S05]  /*0110*/  BSYNC.RECONVERGENT B0 ;  /* 0x0000000000007941 */ /* 0x000fea0003800200 */
.L_x_12:
[----:B------:R-:W-:Y:S01]  /*0120*/  UISETP.GT.U32.AND UP0, UPT, UR4, 0x1, UPT ;  /* 0x000000010400788c */ /* 0x000fe2000bf04070 */
[----:B------:R-:W-:Y:S01]  /*0130*/  SHF.L.U32 R9, R9, 0x1, RZ ;  /* 0x0000000109097819 */ /* 0x000fe200000006ff */
[----:B------:R-:W-:-:S07]  /*0140*/  USHF.R.U32.HI UR5, URZ, 0x1, UR4 ;  /* 0x00000001ff057899 */ /* 0x000fce0008011604 */
[----:B------:R-:W-:Y:S01]  /*0150*/  UMOV UR4, UR5 ;  /* 0x0000000500047c82 */ /* 0x000fe20008000000 */
[----:B------:R-:W-:Y:S05]  /*0160*/  BRA.U UP0, `(.L_x_14) ;  /* 0xfffffffd00c07547 */ /* 0x000fea000b83ffff */
[----:B------:R-:W-:Y:S05]  /*0170*/  EXIT ;  /* 0x000000000000794d */ /* 0x000fea0003800000 */
.L_x_15:
        /* <DEDUP_REMOVED lines=16> */
.L_x_19:


//--------------------- .nv.shared.reserved.0     --------------------------
	.section	.nv.shared.reserved.0,"aw",@nobits
	.weak		__nv_reservedSMEM_offset_0_alias
	.size		__nv_reservedSMEM_offset_0_alias, 0, 64
	.other		__nv_reservedSMEM_offset_0_alias,@"STO_CUDA_RESERVED_SHARED STV_DEFAULT"
__nv_reservedSMEM_offset_0_alias:
	.zero		0
	.zero		64


//--------------------- .nv.constant0._Z8para_avgPi --------------------------
	.section	.nv.constant0._Z8para_avgPi,"a",@progbits
	.sectionflags	@""
	.align	4
.nv.constant0._Z8para_avgPi:
	.zero		904


//--------------------- .nv.constant0._Z8para_addPi --------------------------
	.section	.nv.constant0._Z8para_addPi,"a",@progbits
	.sectionflags	@""
	.align	4
.nv.constant0._Z8para_addPi:
	.zero		904


//--------------------- .nv.constant0._Z8para_minPi --------------------------
	.section	.nv.constant0._Z8para_minPi,"a",@progbits
	.sectionflags	@""
	.align	4
.nv.constant0._Z8para_minPi:
	.zero		904


//--------------------- .nv.constant0._Z8para_maxPi --------------------------
	.section	.nv.constant0._Z8para_maxPi,"a",@progbits
	.sectionflags	@""
	.align	4
.nv.constant0._Z8para_maxPi:
	.zero		904


//--------------------- SYMBOLS --------------------------

	.type		.nv.reservedSmem.offset0,@object
	.size		.nv.reservedSmem.offset0,0x4
